	.headerflags	@"EF_CUDA_TEXMODE_UNIFIED EF_CUDA_64BIT_ADDRESS EF_CUDA_ACCELERATORS EF_CUDA_SM90 EF_CUDA_VIRTUAL_SM(EF_CUDA_SM90)"
	.elftype	@"ET_EXEC"


//--------------------- .nv.info                  --------------------------
	.section	.nv.info,"",@"SHT_CUDA_INFO"
	.align	4


	//----- nvinfo : EIATTR_REGCOUNT
	.align		4
        /*0000*/ 	.byte	0x04, 0x2f
        /*0002*/ 	.short	(.L_5 - .L_4)
	.align		4
.L_4:
        /*0004*/ 	.word	index@(triton_red_fused__to_copy_add_embedding_mean_mul_pow_rsqrt_0)
        /*0008*/ 	.word	0x00000018


	//----- nvinfo : EIATTR_MIN_STACK_SIZE
	.align		4
.L_5:
        /*000c*/ 	.byte	0x04, 0x12
        /*000e*/ 	.short	(.L_7 - .L_6)
	.align		4
.L_6:
        /*0010*/ 	.word	index@(triton_red_fused__to_copy_add_embedding_mean_mul_pow_rsqrt_0)
        /*0014*/ 	.word	0x00000000


	//----- nvinfo : EIATTR_FRAME_SIZE
	.align		4
.L_7:
        /*0018*/ 	.byte	0x04, 0x11
        /*001a*/ 	.short	(.L_9 - .L_8)
	.align		4
.L_8:
        /*001c*/ 	.word	index@(triton_red_fused__to_copy_add_embedding_mean_mul_pow_rsqrt_0)
        /*0020*/ 	.word	0x00000000


	//----- nvinfo : EIATTR_MIN_STACK_SIZE
	.align		4
.L_9:
        /*0024*/ 	.byte	0x04, 0x12
        /*0026*/ 	.short	(.L_11 - .L_10)
	.align		4
.L_10:
        /*0028*/ 	.word	index@(triton_red_fused__to_copy_add_embedding_mean_mul_pow_rsqrt_0)
        /*002c*/ 	.word	0x00000000
.L_11:


//--------------------- .nv.info.triton_red_fused__to_copy_add_embedding_mean_mul_pow_rsqrt_0 --------------------------
	.section	.nv.info.triton_red_fused__to_copy_add_embedding_mean_mul_pow_rsqrt_0,"",@"SHT_CUDA_INFO"
	.sectionflags	@""
	.align	4


	//----- nvinfo : EIATTR_CUDA_API_VERSION
	.align		4
        /*0000*/ 	.byte	0x04, 0x37
        /*0002*/ 	.short	(.L_13 - .L_12)
.L_12:
        /*0004*/ 	.word	0x0000007c


	//----- nvinfo : EIATTR_KPARAM_INFO
	.align		4
.L_13:
        /*0008*/ 	.byte	0x04, 0x17
        /*000a*/ 	.short	(.L_15 - .L_14)
.L_14:
        /*000c*/ 	.word	0x00000000
        /*0010*/ 	.short	0x0008
        /*0012*/ 	.short	0x0038
        /*0014*/ 	.byte	0x00, 0xf4, 0x21, 0x00


	//----- nvinfo : EIATTR_KPARAM_INFO
	.align		4
.L_15:
        /*0018*/ 	.byte	0x04, 0x17
        /*001a*/ 	.short	(.L_17 - .L_16)
.L_16:
        /*001c*/ 	.word	0x00000000
        /*0020*/ 	.short	0x0007
        /*0022*/ 	.short	0x0034
        /*0024*/ 	.byte	0x00, 0xf0, 0x11, 0x00


	//----- nvinfo : EIATTR_KPARAM_INFO
	.align		4
.L_17:
        /*0028*/ 	.byte	0x04, 0x17
        /*002a*/ 	.short	(.L_19 - .L_18)
.L_18:
        /*002c*/ 	.word	0x00000000
        /*0030*/ 	.short	0x0006
        /*0032*/ 	.short	0x0030
        /*0034*/ 	.byte	0x00, 0xf0, 0x11, 0x00


	//----- nvinfo : EIATTR_KPARAM_INFO
	.align		4
.L_19:
        /*0038*/ 	.byte	0x04, 0x17
        /*003a*/ 	.short	(.L_21 - .L_20)
.L_20:
        /*003c*/ 	.word	0x00000000
        /*0040*/ 	.short	0x0005
        /*0042*/ 	.short	0x0028
        /*0044*/ 	.byte	0x00, 0xf4, 0x21, 0x00


	//----- nvinfo : EIATTR_KPARAM_INFO
	.align		4
.L_21:
        /*0048*/ 	.byte	0x04, 0x17
        /*004a*/ 	.short	(.L_23 - .L_22)
.L_22:
        /*004c*/ 	.word	0x00000000
        /*0050*/ 	.short	0x0004
        /*0052*/ 	.short	0x0020
        /*0054*/ 	.byte	0x00, 0xf4, 0x21, 0x00


	//----- nvinfo : EIATTR_KPARAM_INFO
	.align		4
.L_23:
        /*0058*/ 	.byte	0x04, 0x17
        /*005a*/ 	.short	(.L_25 - .L_24)
.L_24:
        /*005c*/ 	.word	0x00000000
        /*0060*/ 	.short	0x0003
        /*0062*/ 	.short	0x0018
        /*0064*/ 	.byte	0x00, 0xf4, 0x21, 0x00


	//----- nvinfo : EIATTR_KPARAM_INFO
	.align		4
.L_25:
        /*0068*/ 	.byte	0x04, 0x17
        /*006a*/ 	.short	(.L_27 - .L_26)
.L_26:
        /*006c*/ 	.word	0x00000000
        /*0070*/ 	.short	0x0002
        /*0072*/ 	.short	0x0010
        /*0074*/ 	.byte	0x00, 0xf4, 0x21, 0x00


	//----- nvinfo : EIATTR_KPARAM_INFO
	.align		4
.L_27:
        /*0078*/ 	.byte	0x04, 0x17
        /*007a*/ 	.short	(.L_29 - .L_28)
.L_28:
        /*007c*/ 	.word	0x00000000
        /*0080*/ 	.short	0x0001
        /*0082*/ 	.short	0x0008
        /*0084*/ 	.byte	0x00, 0xf4, 0x21, 0x00


	//----- nvinfo : EIATTR_KPARAM_INFO
	.align		4
.L_29:
        /*0088*/ 	.byte	0x04, 0x17
        /*008a*/ 	.short	(.L_31 - .L_30)
.L_30:
        /*008c*/ 	.word	0x00000000
        /*0090*/ 	.short	0x0000
        /*0092*/ 	.short	0x0000
        /*0094*/ 	.byte	0x00, 0xf4, 0x21, 0x00


	//----- nvinfo : EIATTR_SPARSE_MMA_MASK
	.align		4
.L_31:
        /*0098*/ 	.byte	0x03, 0x50
        /*009a*/ 	.short	0x0000


	//----- nvinfo : EIATTR_MAXREG_COUNT
	.align		4
        /*009c*/ 	.byte	0x03, 0x1b
        /*009e*/ 	.short	0x00ff


	//----- nvinfo : EIATTR_EXTERNS
	.align		4
        /*00a0*/ 	.byte	0x04, 0x0f
        /*00a2*/ 	.short	(.L_33 - .L_32)


	//   ....[0]....
	.align		4
.L_32:
        /*00a4*/ 	.word	index@(__assertfail)


	//----- nvinfo : EIATTR_COOP_GROUP_MASK_REGIDS
	.align		4
.L_33:
        /*00a8*/ 	.byte	0x04, 0x29
        /*00aa*/ 	.short	(.L_35 - .L_34)


	//   ....[0]....
.L_34:
        /*00ac*/ 	.word	0xffffffff


	//   ....[1]....
        /*00b0*/ 	.word	0xffffffff


	//----- nvinfo : EIATTR_COOP_GROUP_INSTR_OFFSETS
	.align		4
.L_35:
        /*00b4*/ 	.byte	0x04, 0x28
        /*00b6*/ 	.short	(.L_37 - .L_36)


	//   ....[0]....
.L_36:
        /*00b8*/ 	.word	0x000003b0


	//   ....[1]....
        /*00bc*/ 	.word	0x00000420


	//----- nvinfo : EIATTR_SYSCALL_OFFSETS
	.align		4
.L_37:
        /*00c0*/ 	.byte	0x04, 0x46
        /*00c2*/ 	.short	(.L_39 - .L_38)


	//   ....[0]....
.L_38:
        /*00c4*/ 	.word	0x000007f0


	//----- nvinfo : EIATTR_EXIT_INSTR_OFFSETS
	.align		4
.L_39:
        /*00c8*/ 	.byte	0x04, 0x1c
        /*00ca*/ 	.short	(.L_41 - .L_40)


	//   ....[0]....
.L_40:
        /*00cc*/ 	.word	0x000006f0


	//----- nvinfo : EIATTR_REQNTID
	.align		4
.L_41:
        /*00d0*/ 	.byte	0x04, 0x10
        /*00d2*/ 	.short	(.L_43 - .L_42)
.L_42:
        /*00d4*/ 	.word	0x00000100
        /*00d8*/ 	.word	0x00000001
        /*00dc*/ 	.word	0x00000001


	//----- nvinfo : EIATTR_CRS_STACK_SIZE
	.align		4
.L_43:
        /*00e0*/ 	.byte	0x04, 0x1e
        /*00e2*/ 	.short	(.L_45 - .L_44)
.L_44:
        /*00e4*/ 	.word	0x00000000


	//----- nvinfo : EIATTR_CBANK_PARAM_SIZE
	.align		4
.L_45:
        /*00e8*/ 	.byte	0x03, 0x19
        /*00ea*/ 	.short	0x0040


	//----- nvinfo : EIATTR_PARAM_CBANK
	.align		4
        /*00ec*/ 	.byte	0x04, 0x0a
        /*00ee*/ 	.short	(.L_47 - .L_46)
	.align		4
.L_46:
        /*00f0*/ 	.word	index@(.nv.constant0.triton_red_fused__to_copy_add_embedding_mean_mul_pow_rsqrt_0)
        /*00f4*/ 	.short	0x0210
        /*00f6*/ 	.short	0x0040


	//----- nvinfo : EIATTR_SW_WAR
	.align		4
.L_47:
        /*00f8*/ 	.byte	0x04, 0x36
        /*00fa*/ 	.short	(.L_49 - .L_48)
.L_48:
        /*00fc*/ 	.word	0x00000008
.L_49:


//--------------------- .nv.callgraph             --------------------------
	.section	.nv.callgraph,"",@"SHT_CUDA_CALLGRAPH"
	.align	4
	.sectionentsize	8
	.align		4
        /*0000*/ 	.word	0x00000000
	.align		4
        /*0004*/ 	.word	0xffffffff
	.align		4
        /*0008*/ 	.word	index@(triton_red_fused__to_copy_add_embedding_mean_mul_pow_rsqrt_0)
	.align		4
        /*000c*/ 	.word	index@(__assertfail)
	.align		4
        /*0010*/ 	.word	0x00000000
	.align		4
        /*0014*/ 	.word	0xfffffffe
	.align		4
        /*0018*/ 	.word	0x00000000
	.align		4
        /*001c*/ 	.word	0xfffffffd
	.align		4
        /*0020*/ 	.word	0x00000000
	.align		4
        /*0024*/ 	.word	0xfffffffc


//--------------------- .nv.constant4             --------------------------
	.section	.nv.constant4,"a",@progbits
	.align	8
	.align		8
.nv.constant4:
        /*0000*/ 	.dword	__assertfail
	.align		8
        /*0008*/ 	.dword	assertFunc_0
	.align		8
        /*0010*/ 	.dword	assertFile_0
	.align		8
        /*0018*/ 	.dword	assertMessage_0
	.align		8
        /*0020*/ 	.dword	_$_str


//--------------------- .text.triton_red_fused__to_copy_add_embedding_mean_mul_pow_rsqrt_0 --------------------------
	.section	.text.triton_red_fused__to_copy_add_embedding_mean_mul_pow_rsqrt_0,"ax",@progbits
	.sectionflags	@"SHF_BARRIERS=1"
	.align	128
        .global         triton_red_fused__to_copy_add_embedding_mean_mul_pow_rsqrt_0
        .type           triton_red_fused__to_copy_add_embedding_mean_mul_pow_rsqrt_0,@function
        .size           triton_red_fused__to_copy_add_embedding_mean_mul_pow_rsqrt_0,(.L_x_7 - triton_red_fused__to_copy_add_embedding_mean_mul_pow_rsqrt_0)
        .other          triton_red_fused__to_copy_add_embedding_mean_mul_pow_rsqrt_0,@"STO_CUDA_ENTRY STV_DEFAULT"
triton_red_fused__to_copy_add_embedding_mean_mul_pow_rsqrt_0:
.text.triton_red_fused__to_copy_add_embedding_mean_mul_pow_rsqrt_0:
[----:B------:R-:W0:Y:S02]  /*0000*/  LDC R1, c[0x0][0x28] ;  /* 0x00000a00ff017b82 */ /* 0x000e240000000800 */
[----:B------:R-:W1:Y:S01]  /*0010*/  S2R R6, SR_TID.X ;  /* 0x0000000000067919 */ /* 0x000e620000002100 */
[----:B------:R-:W-:Y:S01]  /*0020*/  ULDC UR4, c[0x0][0x240] ;  /* 0x0000900000047ab9 */ /* 0x000fe20000000800 */
[----:B------:R-:W-:Y:S01]  /*0030*/  ULDC.64 UR6, c[0x0][0x208] ;  /* 0x0000820000067ab9 */ /* 0x000fe20000000a00 */
[----:B------:R-:W-:Y:S01]  /*0040*/  BSSY B0, `(.L_x_0) ;  /* 0x000000c000007945 */ /* 0x000fe20003800000 */
[----:B------:R-:W2:Y:S01]  /*0050*/  S2R R8, SR_CTAID.X ;  /* 0x0000000000087919 */ /* 0x000ea20000002500 */
[----:B------:R-:W-:Y:S02]  /*0060*/  CS2R R2, SRZ ;  /* 0x0000000000027805 */ /* 0x000fe4000001ff00 */
[----:B-1----:R-:W-:Y:S01]  /*0070*/  SHF.R.U32.HI R7, RZ, 0x2, R6 ;  /* 0x00000002ff077819 */ /* 0x002fe20000011606 */
[----:B--2---:R-:W-:-:S03]  /*0080*/  IMAD.SHL.U32 R8, R8, 0x10, RZ ;  /* 0x0000001008087824 */ /* 0x004fc600078e00ff */
[----:B------:R-:W-:-:S04]  /*0090*/  SGXT.U32 R7, R7, 0x4 ;  /* 0x000000040707781a */ /* 0x000fc80000000000 */
[----:B------:R-:W-:-:S04]  /*00a0*/  LOP3.LUT R9, R7, R8, RZ, 0xfc, !PT ;  /* 0x0000000807097212 */ /* 0x000fc800078efcff */
[----:B------:R-:W-:-:S13]  /*00b0*/  ISETP.GE.AND P2, PT, R9, UR4, PT ;  /* 0x0000000409007c0c */ /* 0x000fda000bf46270 */
[----:B------:R-:W-:Y:S05]  /*00c0*/  @P2 BRA `(.L_x_1) ;  /* 0x00000000000c2947 */ /* 0x000fea0003800000 */
[----:B------:R-:W1:Y:S02]  /*00d0*/  LDC.64 R2, c[0x0][0x218] ;  /* 0x00008600ff027b82 */ /* 0x000e640000000a00 */
[----:B-1----:R-:W-:-:S06]  /*00e0*/  IMAD.WIDE R2, R9, 0x8, R2 ;  /* 0x0000000809027825 */ /* 0x002fcc00078e0202 */
[----:B------:R-:W5:Y:S02]  /*00f0*/  LDG.E.EL.64 R2, desc[UR6][R2.64] ;  /* 0x0000000602027981 */ /* 0x000f64000c2e1b00 */
.L_x_1:
[----:B------:R-:W-:Y:S05]  /*0100*/  BSYNC B0 ;  /* 0x0000000000007941 */ /* 0x000fea0003800000 */
.L_x_0:
[----:B-----5:R-:W-:Y:S02]  /*0110*/  IADD3 R5, P1, R2, 0x1f500, RZ ;  /* 0x0001f50002057810 */ /* 0x020fe40007f3e0ff */
[----:B------:R-:W-:-:S03]  /*0120*/  ISETP.GE.AND P0, PT, R3, RZ, PT ;  /* 0x000000ff0300720c */ /* 0x000fc60003f06270 */
[----:B------:R-:W-:Y:S01]  /*0130*/  IMAD.X R11, RZ, RZ, R3, P1 ;  /* 0x000000ffff0b7224 */ /* 0x000fe200008e0603 */
[----:B------:R-:W-:-:S04]  /*0140*/  SEL R13, R5, R2, !P0 ;  /* 0x00000002050d7207 */ /* 0x000fc80004000000 */
[----:B------:R-:W-:Y:S02]  /*0150*/  SEL R10, R11, R3, !P0 ;  /* 0x000000030b0a7207 */ /* 0x000fe40004000000 */
[----:B------:R-:W-:-:S04]  /*0160*/  ISETP.GT.U32.AND P0, PT, R13, 0x1f4ff, PT ;  /* 0x0001f4ff0d00780c */ /* 0x000fc80003f04070 */
[----:B------:R-:W-:-:S13]  /*0170*/  ISETP.GT.U32.AND.EX P0, PT, R10, RZ, PT, P0 ;  /* 0x000000ff0a00720c */ /* 0x000fda0003f04100 */
[----:B------:R-:W-:Y:S05]  /*0180*/  @!P2 BRA P0, `(.L_x_2) ;  /* 0x00000004005ca947 */ /* 0x000fea0000000000 */
[----:B------:R-:W1:Y:S01]  /*0190*/  LDC.64 R4, c[0x0][0x230] ;  /* 0x00008c00ff047b82 */ /* 0x000e620000000a00 */
[C---:B------:R-:W-:Y:S01]  /*01a0*/  LOP3.LUT R0, R6.reuse, 0x3, RZ, 0xc0, !PT ;  /* 0x0000000306007812 */ /* 0x040fe200078ec0ff */
[C---:B------:R-:W-:Y:S01]  /*01b0*/  IMAD.SHL.U32 R11, R13.reuse, 0x2000, RZ ;  /* 0x000020000d0b7824 */ /* 0x040fe200078e00ff */
[----:B------:R-:W-:Y:S01]  /*01c0*/  SHF.L.U64.HI R13, R13, 0xd, R10 ;  /* 0x0000000d0d0d7819 */ /* 0x000fe2000001020a */
[----:B------:R-:W-:Y:S01]  /*01d0*/  ULDC.64 UR8, c[0x0][0x220] ;  /* 0x0000880000087ab9 */ /* 0x000fe20000000a00 */
[----:B------:R-:W-:Y:S01]  /*01e0*/  LOP3.LUT P0, RZ, R6, 0xc0, RZ, 0xc0, !PT ;  /* 0x000000c006ff7812 */ /* 0x000fe2000780c0ff */
[----:B------:R-:W-:Y:S01]  /*01f0*/  IMAD.WIDE.U32 R2, R0, 0x2, RZ ;  /* 0x0000000200027825 */ /* 0x000fe200078e00ff */
[----:B------:R-:W-:Y:S02]  /*0200*/  LOP3.LUT R8, R8, 0xf, R6, 0xf8, !PT ;  /* 0x0000000f08087812 */ /* 0x000fe400078ef806 */
[C---:B------:R-:W-:Y:S01]  /*0210*/  ISETP.LT.AND P0, PT, R9.reuse, UR4, !P0 ;  /* 0x0000000409007c0c */ /* 0x040fe2000c701270 */
[----:B------:R-:W-:Y:S01]  /*0220*/  IMAD R0, R9, 0x1000, R0 ;  /* 0x0000100009007824 */ /* 0x000fe200078e0200 */
[----:B------:R-:W-:Y:S01]  /*0230*/  LOP3.LUT R10, R11, R2, RZ, 0xfc, !PT ;  /* 0x000000020b0a7212 */ /* 0x000fe200078efcff */
[----:B------:R-:W-:Y:S01]  /*0240*/  IMAD.MOV.U32 R14, RZ, RZ, RZ ;  /* 0x000000ffff0e7224 */ /* 0x000fe200078e00ff */
[----:B------:R-:W-:Y:S01]  /*0250*/  LOP3.LUT R11, R13, R3, RZ, 0xfc, !PT ;  /* 0x000000030d0b7212 */ /* 0x000fe200078efcff */
[----:B------:R-:W-:Y:S01]  /*0260*/  IMAD.MOV.U32 R19, RZ, RZ, -0x4 ;  /* 0xfffffffcff137424 */ /* 0x000fe200078e00ff */
[----:B------:R-:W-:Y:S01]  /*0270*/  IADD3 R10, P1, R10, UR8, RZ ;  /* 0x000000080a0a7c10 */ /* 0x000fe2000ff3e0ff */
[----:B------:R-:W-:Y:S01]  /*0280*/  IMAD.MOV.U32 R16, RZ, RZ, -0x1 ;  /* 0xffffffffff107424 */ /* 0x000fe200078e00ff */
[----:B------:R-:W-:-:S02]  /*0290*/  LOP3.LUT R9, R6, 0xf, RZ, 0xc0, !PT ;  /* 0x0000000f06097812 */ /* 0x000fc400078ec0ff */
[----:B------:R-:W-:-:S09]  /*02a0*/  IADD3.X R11, R11, UR9, RZ, P1, !PT ;  /* 0x000000090b0b7c10 */ /* 0x000fd20008ffe4ff */
.L_x_3:
[----:B------:R-:W-:Y:S05]  /*02b0*/  WARPSYNC.ALL ;  /* 0x0000000000007948 */ /* 0x000fea0003800000 */
[----:B------:R-:W-:Y:S01]  /*02c0*/  BAR.SYNC.DEFER_BLOCKING 0x0 ;  /* 0x0000000000007b1d */ /* 0x000fe20000010000 */
[----:B-1----:R-:W-:-:S06]  /*02d0*/  PRMT R15, RZ, 0x7610, R15 ;  /* 0x00007610ff0f7816 */ /* 0x002fcc000000000f */
[----:B------:R1:W2:Y:S01]  /*02e0*/  @!P2 LDG.E.EF.U16 R15, desc[UR6][R10.64] ;  /* 0x000000060a0fa981 */ /* 0x0002a2000c0e1500 */
[----:B------:R-:W-:-:S04]  /*02f0*/  IADD3 R19, P1, R19, 0x4, RZ ;  /* 0x0000000413137810 */ /* 0x000fc80007f3e0ff */
[----:B------:R-:W-:Y:S01]  /*0300*/  LOP3.LUT R13, R0, R19, RZ, 0xfc, !PT ;  /* 0x00000013000d7212 */ /* 0x000fe200078efcff */
[----:B------:R-:W-:Y:S01]  /*0310*/  IMAD.X R16, RZ, RZ, R16, P1 ;  /* 0x000000ffff107224 */ /* 0x000fe200008e0610 */
[----:B------:R-:W-:-:S03]  /*0320*/  ISETP.GE.U32.AND P1, PT, R19, 0xffc, PT ;  /* 0x00000ffc1300780c */ /* 0x000fc60003f26070 */
[----:B------:R-:W-:Y:S01]  /*0330*/  IMAD.WIDE R12, R13, 0x2, R4 ;  /* 0x000000020d0c7825 */ /* 0x000fe200078e0204 */
[----:B------:R-:W-:Y:S02]  /*0340*/  ISETP.GE.U32.AND.EX P1, PT, R16, RZ, PT, P1 ;  /* 0x000000ff1000720c */ /* 0x000fe40003f26110 */
[----:B-1----:R-:W-:-:S05]  /*0350*/  IADD3 R10, P3, R10, 0x8, RZ ;  /* 0x000000080a0a7810 */ /* 0x002fca0007f7e0ff */
[----:B------:R-:W-:Y:S01]  /*0360*/  IMAD.X R11, RZ, RZ, R11, P3 ;  /* 0x000000ffff0b7224 */ /* 0x000fe200018e060b */
[----:B--2---:R1:W-:Y:S01]  /*0370*/  @P0 STG.E.U16 desc[UR6][R12.64], R15 ;  /* 0x0000000f0c000986 */ /* 0x0043e2000c101506 */
[----:B------:R-:W-:-:S05]  /*0380*/  HADD2.F32 R17, -RZ, R15.H0_H0 ;  /* 0x2000000fff117230 */ /* 0x000fca0000004100 */
[----:B------:R-:W-:Y:S01]  /*0390*/  @!P2 FFMA R14, R17, R17, R14 ;  /* 0x00000011110ea223 */ /* 0x000fe2000000000e */
[----:B------:R-:W-:Y:S06]  /*03a0*/  @!P1 BRA `(.L_x_3) ;  /* 0xfffffffc00c09947 */ /* 0x000fec000383ffff */
[----:B------:R-:W2:Y:S01]  /*03b0*/  SHFL.BFLY PT, R5, R14, 0x2, 0x1f ;  /* 0x0c401f000e057f89 */ /* 0x000ea200000e0000 */
[----:B------:R-:W3:Y:S01]  /*03c0*/  S2UR UR5, SR_CgaCtaId ;  /* 0x00000000000579c3 */ /* 0x000ee20000008800 */
[----:B------:R-:W-:Y:S01]  /*03d0*/  UMOV UR4, 0x400 ;  /* 0x0000040000047882 */ /* 0x000fe20000000000 */
[----:B------:R-:W-:Y:S01]  /*03e0*/  LOP3.LUT P1, RZ, R6, 0xf0, RZ, 0xc0, !PT ;  /* 0x000000f006ff7812 */ /* 0x000fe2000782c0ff */
[----:B--2---:R-:W-:Y:S01]  /*03f0*/  FADD R10, R14, R5 ;  /* 0x000000050e0a7221 */ /* 0x004fe20000000000 */
[----:B---3--:R-:W-:Y:S01]  /*0400*/  UPRMT UR4, UR5, 0x654, UR4 ;  /* 0x0000065405047896 */ /* 0x008fe20008000004 */
[----:B------:R-:W-:-:S03]  /*0410*/  IMAD.MOV.U32 R14, RZ, RZ, 0x39800000 ;  /* 0x39800000ff0e7424 */ /* 0x000fc600078e00ff */
[----:B------:R-:W2:Y:S02]  /*0420*/  SHFL.BFLY PT, R5, R10, 0x1, 0x1f ;  /* 0x0c201f000a057f89 */ /* 0x000ea400000e0000 */
[----:B-1----:R-:W-:Y:S02]  /*0430*/  LEA R12, R7, UR4, 0x2 ;  /* 0x00000004070c7c11 */ /* 0x002fe4000f8e10ff */
[----:B------:R-:W-:Y:S01]  /*0440*/  LEA R13, R9, UR4, 0x2 ;  /* 0x00000004090d7c11 */ /* 0x000fe2000f8e10ff */
[----:B------:R-:W-:Y:S01]  /*0450*/  ULDC UR4, c[0x0][0x240] ;  /* 0x0000900000047ab9 */ /* 0x000fe20000000800 */
[----:B------:R-:W1:Y:S01]  /*0460*/  LDC.64 R6, c[0x0][0x238] ;  /* 0x00008e00ff067b82 */ /* 0x000e620000000a00 */
[----:B------:R-:W-:Y:S01]  /*0470*/  ISETP.LT.AND P1, PT, R8, UR4, !P1 ;  /* 0x0000000408007c0c */ /* 0x000fe2000cf21270 */
[----:B------:R-:W-:Y:S01]  /*0480*/  ULDC.64 UR4, c[0x0][0x228] ;  /* 0x00008a0000047ab9 */ /* 0x000fe20000000a00 */
[----:B--2---:R-:W-:-:S05]  /*0490*/  FADD R11, R10, R5 ;  /* 0x000000050a0b7221 */ /* 0x004fca0000000000 */
[----:B------:R-:W2:Y:S01]  /*04a0*/  LDC.64 R4, c[0x0][0x210] ;  /* 0x00008400ff047b82 */ /* 0x000ea20000000a00 */
[----:B------:R3:W-:Y:S07]  /*04b0*/  STS [R12], R11 ;  /* 0x0000000b0c007388 */ /* 0x0007ee0000000800 */
[----:B------:R-:W-:Y:S01]  /*04c0*/  BAR.SYNC.DEFER_BLOCKING 0x0 ;  /* 0x0000000000007b1d */ /* 0x000fe20000010000 */
[----:B---3--:R-:W-:Y:S01]  /*04d0*/  FFMA R11, R11, R14, 9.9999997473787516356e-06 ;  /* 0x3727c5ac0b0b7423 */ /* 0x008fe2000000000e */
[----:B--2---:R-:W-:-:S06]  /*04e0*/  IMAD.WIDE R8, R8, 0x4, R4 ;  /* 0x0000000408087825 */ /* 0x004fcc00078e0204 */
[----:B------:R-:W1:Y:S01]  /*04f0*/  LDC.64 R4, c[0x0][0x230] ;  /* 0x00008c00ff047b82 */ /* 0x000e620000000a00 */
[----:B------:R-:W2:Y:S02]  /*0500*/  LDS R13, [R13] ;  /* 0x000000000d0d7984 */ /* 0x000ea40000000800 */
[----:B--2---:R-:W-:Y:S02]  /*0510*/  FFMA R10, R13, R14, 9.9999997473787516356e-06 ;  /* 0x3727c5ac0d0a7423 */ /* 0x004fe4000000000e */
[----:B------:R2:W-:Y:S08]  /*0520*/  MUFU.RSQ R14, R11 ;  /* 0x0000000b000e7308 */ /* 0x0005f00000001400 */
[----:B------:R3:W4:Y:S01]  /*0530*/  MUFU.RSQ R15, R10 ;  /* 0x0000000a000f7308 */ /* 0x0007220000001400 */
[----:B------:R-:W-:Y:S01]  /*0540*/  BAR.SYNC.DEFER_BLOCKING 0x0 ;  /* 0x0000000000007b1d */ /* 0x000fe20000010000 */
[----:B--2---:R-:W-:-:S02]  /*0550*/  IMAD.MOV.U32 R11, RZ, RZ, -0x4 ;  /* 0xfffffffcff0b7424 */ /* 0x004fc400078e00ff */
[----:B---3--:R-:W-:-:S03]  /*0560*/  IMAD.MOV.U32 R10, RZ, RZ, -0x1 ;  /* 0xffffffffff0a7424 */ /* 0x008fc600078e00ff */
[----:B----4-:R3:W-:Y:S01]  /*0570*/  @P1 STG.E desc[UR6][R8.64], R15 ;  /* 0x0000000f08001986 */ /* 0x0107e2000c101906 */
[----:B------:R-:W-:-:S04]  /*0580*/  IADD3 R12, P1, R2, UR4, RZ ;  /* 0x00000004020c7c10 */ /* 0x000fc8000ff3e0ff */
[----:B-1----:R-:W-:-:S09]  /*0590*/  IADD3.X R13, R3, UR5, RZ, P1, !PT ;  /* 0x00000005030d7c10 */ /* 0x002fd20008ffe4ff */
.L_x_4:
[----:B------:R-:W-:Y:S02]  /*05a0*/  IADD3 R11, P1, R11, 0x4, RZ ;  /* 0x000000040b0b7810 */ /* 0x000fe40007f3e0ff */
[----:B-1-3--:R-:W-:Y:S02]  /*05b0*/  PRMT R9, RZ, 0x7610, R9 ;  /* 0x00007610ff097816 */ /* 0x00afe40000000009 */
[----:B------:R-:W-:-:S05]  /*05c0*/  LOP3.LUT R15, R0, R11, RZ, 0xfc, !PT ;  /* 0x0000000b000f7212 */ /* 0x000fca00078efcff */
[----:B------:R-:W-:-:S05]  /*05d0*/  IMAD.WIDE R2, R15, 0x2, R4 ;  /* 0x000000020f027825 */ /* 0x000fca00078e0204 */
[----:B------:R1:W2:Y:S02]  /*05e0*/  @!P2 LDG.E.EF.U16 R9, desc[UR6][R2.64] ;  /* 0x000000060209a981 */ /* 0x0002a4000c0e1500 */
[----:B-1----:R-:W-:Y:S02]  /*05f0*/  IMAD.MOV.U32 R2, RZ, RZ, R12 ;  /* 0x000000ffff027224 */ /* 0x002fe400078e000c */
[----:B------:R-:W-:-:S05]  /*0600*/  IMAD.MOV.U32 R3, RZ, RZ, R13 ;  /* 0x000000ffff037224 */ /* 0x000fca00078e000d */
[----:B------:R-:W3:Y:S01]  /*0610*/  LDG.E.EL.U16 R8, desc[UR6][R2.64] ;  /* 0x0000000602087981 */ /* 0x000ee2000c2e1500 */
[----:B------:R-:W-:Y:S01]  /*0620*/  IMAD.X R10, RZ, RZ, R10, P1 ;  /* 0x000000ffff0a7224 */ /* 0x000fe200008e060a */
[----:B------:R-:W-:Y:S02]  /*0630*/  ISETP.GE.U32.AND P1, PT, R11, 0xffc, PT ;  /* 0x00000ffc0b00780c */ /* 0x000fe40003f26070 */
[----:B------:R-:W-:Y:S02]  /*0640*/  IADD3 R12, P3, R12, 0x8, RZ ;  /* 0x000000080c0c7810 */ /* 0x000fe40007f7e0ff */
[----:B------:R-:W-:-:S03]  /*0650*/  ISETP.GE.U32.AND.EX P1, PT, R10, RZ, PT, P1 ;  /* 0x000000ff0a00720c */ /* 0x000fc60003f26110 */
[----:B------:R-:W-:Y:S02]  /*0660*/  IMAD.X R13, RZ, RZ, R13, P3 ;  /* 0x000000ffff0d7224 */ /* 0x000fe400018e060d */
[----:B--2---:R-:W-:-:S05]  /*0670*/  HADD2.F32 R9, -RZ, R9.H0_H0 ;  /* 0x20000009ff097230 */ /* 0x004fca0000004100 */
[----:B------:R-:W-:Y:S01]  /*0680*/  FMUL R9, R14, R9 ;  /* 0x000000090e097220 */ /* 0x000fe20000400000 */
[----:B---3--:R-:W-:-:S05]  /*0690*/  HADD2.F32 R8, -RZ, R8.H0_H0 ;  /* 0x20000008ff087230 */ /* 0x008fca0000004100 */
[----:B------:R-:W-:-:S05]  /*06a0*/  FMUL R9, R8, R9 ;  /* 0x0000000908097220 */ /* 0x000fca0000400000 */
[----:B------:R-:W-:Y:S01]  /*06b0*/  F2FP.F16.F32.PACK_AB R3, RZ, R9 ;  /* 0x00000009ff03723e */ /* 0x000fe200000000ff */
[----:B------:R-:W-:-:S05]  /*06c0*/  IMAD.WIDE R8, R15, 0x2, R6 ;  /* 0x000000020f087825 */ /* 0x000fca00078e0206 */
[----:B------:R1:W-:Y:S01]  /*06d0*/  @P0 STG.E.U16 desc[UR6][R8.64], R3 ;  /* 0x0000000308000986 */ /* 0x0003e2000c101506 */
[----:B------:R-:W-:Y:S05]  /*06e0*/  @!P1 BRA `(.L_x_4) ;  /* 0xfffffffc00ac9947 */ /* 0x000fea000383ffff */
[----:B------:R-:W-:Y:S05]  /*06f0*/  EXIT ;  /* 0x000000000000794d */ /* 0x000fea0003800000 */
.L_x_2:
[----:B------:R-:W-:Y:S01]  /*0700*/  MOV R0, 0x0 ;  /* 0x0000000000007802 */ /* 0x000fe20000000f00 */
[----:B------:R-:W-:Y:S01]  /*0710*/  ULDC.64 UR8, c[0x4][0x18] ;  /* 0x0100060000087ab9 */ /* 0x000fe20000000a00 */
[----:B------:R-:W-:Y:S01]  /*0720*/  ULDC.64 UR10, c[0x4][0x8] ;  /* 0x01000200000a7ab9 */ /* 0x000fe20000000a00 */
[----:B------:R-:W-:Y:S01]  /*0730*/  IMAD.U32 R4, RZ, RZ, UR8 ;  /* 0x00000008ff047e24 */ /* 0x000fe2000f8e00ff */
[----:B------:R1:W2:Y:S01]  /*0740*/  LDC.64 R2, c[0x4][R0] ;  /* 0x0100000000027b82 */ /* 0x0002a20000000a00 */
[----:B------:R-:W-:Y:S01]  /*0750*/  IMAD.U32 R5, RZ, RZ, UR9 ;  /* 0x00000009ff057e24 */ /* 0x000fe2000f8e00ff */
[----:B------:R-:W-:Y:S01]  /*0760*/  ULDC.64 UR8, c[0x4][0x10] ;  /* 0x0100040000087ab9 */ /* 0x000fe20000000a00 */
[----:B-1----:R-:W-:-:S07]  /*0770*/  IMAD.U32 R10, RZ, RZ, UR10 ;  /* 0x0000000aff0a7e24 */ /* 0x002fce000f8e00ff */
[----:B------:R-:W-:Y:S01]  /*0780*/  LEPC R20, `(.L_x_5) ;  /* 0x000000007014794e */ /* 0x000fe20000000000 */
[----:B------:R-:W-:Y:S02]  /*0790*/  IMAD.U32 R6, RZ, RZ, UR8 ;  /* 0x00000008ff067e24 */ /* 0x000fe4000f8e00ff */
[----:B------:R-:W-:Y:S02]  /*07a0*/  IMAD.U32 R7, RZ, RZ, UR9 ;  /* 0x00000009ff077e24 */ /* 0x000fe4000f8e00ff */
[----:B------:R-:W-:Y:S02]  /*07b0*/  IMAD.U32 R11, RZ, RZ, UR11 ;  /* 0x0000000bff0b7e24 */ /* 0x000fe4000f8e00ff */
[----:B------:R-:W-:Y:S02]  /*07c0*/  IMAD.MOV.U32 R8, RZ, RZ, 0x28 ;  /* 0x00000028ff087424 */ /* 0x000fe400078e00ff */
[----:B------:R-:W-:Y:S02]  /*07d0*/  IMAD.MOV.U32 R12, RZ, RZ, 0x1 ;  /* 0x00000001ff0c7424 */ /* 0x000fe400078e00ff */
[----:B------:R-:W-:-:S07]  /*07e0*/  IMAD.MOV.U32 R13, RZ, RZ, RZ ;  /* 0x000000ffff0d7224 */ /* 0x000fce00078e00ff */
[----:B0-2---:R-:W-:Y:S05]  /*07f0*/  CALL.ABS.NOINC R2 ;  /* 0x0000000002007343 */ /* 0x005fea0003c00000 */
.L_x_5:
[----:B------:R-:W-:Y:S05]  /*0800*/  BRA `(.L_x_5) ;  /* 0xfffffffc00fc7947 */ /* 0x000fea000383ffff */
.L_x_6:
[----:B------:R-:W-:-:S00]  /*0810*/  BRA `(.L_x_6) ;  /* 0xfffffffc00fc7947 */ /* 0x000fc0000383ffff */
[----:B------:R-:W-:-:S00]  /*0820*/  NOP ;  /* 0x0000000000007918 */ /* 0x000fc00000000000 */
        /* <DEDUP_REMOVED lines=13> */
.L_x_7:


//--------------------- .nv.global.init           --------------------------
	.section	.nv.global.init,"aw",@progbits
.nv.global.init:
	.type		assertFunc_0,@object
	.size		assertFunc_0,(_$_str - assertFunc_0)
assertFunc_0:
        /*0000*/ 	.byte	0x75, 0x6e, 0x6b, 0x6e, 0x6f, 0x77, 0x6e, 0x00
	.type		_$_str,@object
	.size		_$_str,(assertMessage_0 - _$_str)
_$_str:
        /*0008*/ 	.byte	0x5f, 0x5f, 0x43, 0x55, 0x44, 0x41, 0x5f, 0x46, 0x54, 0x5a, 0x00
	.type		assertMessage_0,@object
	.size		assertMessage_0,(assertFile_0 - assertMessage_0)
assertMessage_0:
        /*0013*/ 	.byte	0x69, 0x6e, 0x64, 0x65, 0x78, 0x20, 0x6f, 0x75, 0x74, 0x20, 0x6f, 0x66, 0x20, 0x62, 0x6f, 0x75
        /*0023*/ 	.byte	0x6e, 0x64, 0x73, 0x3a, 0x20, 0x30, 0x20, 0x3c, 0x3d, 0x20, 0x74, 0x6d, 0x70, 0x34, 0x20, 0x3c
        /*0033*/ 	.byte	0x20, 0x31, 0x32, 0x38, 0x32, 0x35, 0x36, 0x00
	.type		assertFile_0,@object
	.size		assertFile_0,(.L_1 - assertFile_0)
assertFile_0:
        /*003b*/ 	.byte	0x2e, 0x2f, 0x6c, 0x6f, 0x63, 0x61, 0x6c, 0x5f, 0x63, 0x61, 0x63, 0x68, 0x65, 0x2f, 0x61, 0x73
        /*004b*/ 	.byte	0x2f, 0x63, 0x61, 0x73, 0x7a, 0x33, 0x65, 0x70, 0x35, 0x64, 0x78, 0x72, 0x6f, 0x64, 0x78, 0x6e
        /*005b*/ 	.byte	0x69, 0x36, 0x33, 0x66, 0x36, 0x66, 0x6e, 0x73, 0x74, 0x6a, 0x72, 0x6e, 0x75, 0x72, 0x36, 0x6c
        /*006b*/ 	.byte	0x6d, 0x36, 0x75, 0x65, 0x78, 0x62, 0x67, 0x67, 0x79, 0x6c, 0x72, 0x65, 0x72, 0x6f, 0x61, 0x33
        /*007b*/ 	.byte	0x6d, 0x6e, 0x66, 0x67, 0x66, 0x2e, 0x70, 0x79, 0x00
.L_1:


//--------------------- .nv.shared.triton_red_fused__to_copy_add_embedding_mean_mul_pow_rsqrt_0 --------------------------
	.section	.nv.shared.triton_red_fused__to_copy_add_embedding_mean_mul_pow_rsqrt_0,"aw",@nobits
	.sectionflags	@""
	.align	16
	.zero		1024


//--------------------- .nv.constant0.triton_red_fused__to_copy_add_embedding_mean_mul_pow_rsqrt_0 --------------------------
	.section	.nv.constant0.triton_red_fused__to_copy_add_embedding_mean_mul_pow_rsqrt_0,"a",@progbits
	.sectionflags	@""
	.align	4
.nv.constant0.triton_red_fused__to_copy_add_embedding_mean_mul_pow_rsqrt_0:
	.zero		592


//--------------------- SYMBOLS --------------------------

	.type		__assertfail,@function
